//
// Generated by NVIDIA NVVM Compiler
//
// Compiler Build ID: CL-36424714
// Cuda compilation tools, release 13.0, V13.0.88
// Based on NVVM 20.0.0
//

.version 9.0
.target sm_100
.address_size 64

	// .globl	_Z13matmul_kernelIfEviiiPT_S1_S1_

.visible .entry _Z13matmul_kernelIfEviiiPT_S1_S1_(
	.param .u32 _Z13matmul_kernelIfEviiiPT_S1_S1__param_0,
	.param .u32 _Z13matmul_kernelIfEviiiPT_S1_S1__param_1,
	.param .u32 _Z13matmul_kernelIfEviiiPT_S1_S1__param_2,
	.param .u64 .ptr .align 1 _Z13matmul_kernelIfEviiiPT_S1_S1__param_3,
	.param .u64 .ptr .align 1 _Z13matmul_kernelIfEviiiPT_S1_S1__param_4,
	.param .u64 .ptr .align 1 _Z13matmul_kernelIfEviiiPT_S1_S1__param_5
)
{
	.reg .pred 	%p<13>;
	.reg .b32 	%r<46>;
	.reg .b32 	%f<68>;
	.reg .b64 	%rd<40>;

	ld.param.u32 	%r22, [_Z13matmul_kernelIfEviiiPT_S1_S1__param_0];
	ld.param.u32 	%r23, [_Z13matmul_kernelIfEviiiPT_S1_S1__param_1];
	ld.param.u32 	%r21, [_Z13matmul_kernelIfEviiiPT_S1_S1__param_2];
	ld.param.u64 	%rd5, [_Z13matmul_kernelIfEviiiPT_S1_S1__param_3];
	ld.param.u64 	%rd6, [_Z13matmul_kernelIfEviiiPT_S1_S1__param_4];
	ld.param.u64 	%rd4, [_Z13matmul_kernelIfEviiiPT_S1_S1__param_5];
	cvta.to.global.u64 	%rd1, %rd6;
	cvta.to.global.u64 	%rd2, %rd5;
	mov.u32 	%r24, %ctaid.y;
	mov.u32 	%r25, %ntid.y;
	mov.u32 	%r26, %tid.y;
	mad.lo.s32 	%r27, %r24, %r25, %r26;
	mov.u32 	%r28, %ctaid.x;
	mov.u32 	%r29, %ntid.x;
	mov.u32 	%r30, %tid.x;
	mad.lo.s32 	%r2, %r28, %r29, %r30;
	setp.ge.s32 	%p1, %r2, %r22;
	setp.ge.s32 	%p2, %r27, %r23;
	or.pred  	%p3, %p1, %p2;
	@%p3 bra 	$L__BB0_14;
	setp.lt.s32 	%p4, %r21, 1;
	mov.f32 	%f67, 0f00000000;
	@%p4 bra 	$L__BB0_13;
	mul.lo.s32 	%r3, %r21, %r2;
	and.b32  	%r4, %r21, 7;
	setp.lt.u32 	%p5, %r21, 8;
	mov.f32 	%f67, 0f00000000;
	mov.b32 	%r44, 0;
	@%p5 bra 	$L__BB0_5;
	and.b32  	%r44, %r21, 2147483640;
	neg.s32 	%r42, %r44;
	shl.b32 	%r7, %r23, 3;
	add.s64 	%rd3, %rd2, 16;
	mov.f32 	%f67, 0f00000000;
	mul.wide.s32 	%rd11, %r23, 4;
	mov.u32 	%r40, %r3;
	mov.u32 	%r41, %r27;
$L__BB0_4:
	.pragma "nounroll";
	mul.wide.s32 	%rd7, %r40, 4;
	add.s64 	%rd8, %rd3, %rd7;
	ld.global.f32 	%f17, [%rd8+-16];
	mul.wide.s32 	%rd9, %r41, 4;
	add.s64 	%rd10, %rd1, %rd9;
	ld.global.f32 	%f18, [%rd10];
	fma.rn.f32 	%f19, %f17, %f18, %f67;
	ld.global.f32 	%f20, [%rd8+-12];
	add.s64 	%rd12, %rd10, %rd11;
	ld.global.f32 	%f21, [%rd12];
	fma.rn.f32 	%f22, %f20, %f21, %f19;
	ld.global.f32 	%f23, [%rd8+-8];
	add.s64 	%rd13, %rd12, %rd11;
	ld.global.f32 	%f24, [%rd13];
	fma.rn.f32 	%f25, %f23, %f24, %f22;
	ld.global.f32 	%f26, [%rd8+-4];
	add.s64 	%rd14, %rd13, %rd11;
	ld.global.f32 	%f27, [%rd14];
	fma.rn.f32 	%f28, %f26, %f27, %f25;
	ld.global.f32 	%f29, [%rd8];
	add.s64 	%rd15, %rd14, %rd11;
	ld.global.f32 	%f30, [%rd15];
	fma.rn.f32 	%f31, %f29, %f30, %f28;
	ld.global.f32 	%f32, [%rd8+4];
	add.s64 	%rd16, %rd15, %rd11;
	ld.global.f32 	%f33, [%rd16];
	fma.rn.f32 	%f34, %f32, %f33, %f31;
	ld.global.f32 	%f35, [%rd8+8];
	add.s64 	%rd17, %rd16, %rd11;
	ld.global.f32 	%f36, [%rd17];
	fma.rn.f32 	%f37, %f35, %f36, %f34;
	ld.global.f32 	%f38, [%rd8+12];
	add.s64 	%rd18, %rd17, %rd11;
	ld.global.f32 	%f39, [%rd18];
	fma.rn.f32 	%f67, %f38, %f39, %f37;
	add.s32 	%r42, %r42, 8;
	add.s32 	%r41, %r41, %r7;
	add.s32 	%r40, %r40, 8;
	setp.ne.s32 	%p6, %r42, 0;
	@%p6 bra 	$L__BB0_4;
$L__BB0_5:
	setp.eq.s32 	%p7, %r4, 0;
	@%p7 bra 	$L__BB0_13;
	and.b32  	%r15, %r21, 3;
	setp.lt.u32 	%p8, %r4, 4;
	@%p8 bra 	$L__BB0_8;
	add.s32 	%r32, %r44, %r3;
	mul.wide.s32 	%rd19, %r32, 4;
	add.s64 	%rd20, %rd2, %rd19;
	ld.global.f32 	%f41, [%rd20];
	mad.lo.s32 	%r33, %r44, %r23, %r27;
	mul.wide.s32 	%rd21, %r33, 4;
	add.s64 	%rd22, %rd1, %rd21;
	ld.global.f32 	%f42, [%rd22];
	fma.rn.f32 	%f43, %f41, %f42, %f67;
	ld.global.f32 	%f44, [%rd20+4];
	mul.wide.s32 	%rd23, %r23, 4;
	add.s64 	%rd24, %rd22, %rd23;
	ld.global.f32 	%f45, [%rd24];
	fma.rn.f32 	%f46, %f44, %f45, %f43;
	ld.global.f32 	%f47, [%rd20+8];
	add.s64 	%rd25, %rd24, %rd23;
	ld.global.f32 	%f48, [%rd25];
	fma.rn.f32 	%f49, %f47, %f48, %f46;
	ld.global.f32 	%f50, [%rd20+12];
	add.s64 	%rd26, %rd25, %rd23;
	ld.global.f32 	%f51, [%rd26];
	fma.rn.f32 	%f67, %f50, %f51, %f49;
	add.s32 	%r44, %r44, 4;
$L__BB0_8:
	setp.eq.s32 	%p9, %r15, 0;
	@%p9 bra 	$L__BB0_13;
	setp.eq.s32 	%p10, %r15, 1;
	@%p10 bra 	$L__BB0_11;
	add.s32 	%r34, %r44, %r3;
	mul.wide.s32 	%rd27, %r34, 4;
	add.s64 	%rd28, %rd2, %rd27;
	ld.global.f32 	%f53, [%rd28];
	mad.lo.s32 	%r35, %r44, %r23, %r27;
	mul.wide.s32 	%rd29, %r35, 4;
	add.s64 	%rd30, %rd1, %rd29;
	ld.global.f32 	%f54, [%rd30];
	fma.rn.f32 	%f55, %f53, %f54, %f67;
	ld.global.f32 	%f56, [%rd28+4];
	mul.wide.s32 	%rd31, %r23, 4;
	add.s64 	%rd32, %rd30, %rd31;
	ld.global.f32 	%f57, [%rd32];
	fma.rn.f32 	%f67, %f56, %f57, %f55;
	add.s32 	%r44, %r44, 2;
$L__BB0_11:
	and.b32  	%r36, %r21, 1;
	setp.eq.b32 	%p11, %r36, 1;
	not.pred 	%p12, %p11;
	@%p12 bra 	$L__BB0_13;
	add.s32 	%r37, %r44, %r3;
	mul.wide.s32 	%rd33, %r37, 4;
	add.s64 	%rd34, %rd2, %rd33;
	ld.global.f32 	%f58, [%rd34];
	mad.lo.s32 	%r38, %r44, %r23, %r27;
	mul.wide.s32 	%rd35, %r38, 4;
	add.s64 	%rd36, %rd1, %rd35;
	ld.global.f32 	%f59, [%rd36];
	fma.rn.f32 	%f67, %f58, %f59, %f67;
$L__BB0_13:
	mad.lo.s32 	%r39, %r23, %r2, %r27;
	cvta.to.global.u64 	%rd37, %rd4;
	mul.wide.s32 	%rd38, %r39, 4;
	add.s64 	%rd39, %rd37, %rd38;
	st.global.f32 	[%rd39], %f67;
$L__BB0_14:
	ret;

}


// ===== COMPILED SASS (sm_100) =====

	.target	sm_100

	.elftype	@"ET_EXEC"


//--------------------- .note.nv.tkinfo           --------------------------
	.section	.note.nv.tkinfo,"",@"SHT_NOTE"
	.sectionflags	@"SHF_NOTE_NV_TKINFO"
	.tkinfo
        /*0018*/ 	.word	0x00000002
        /*0030*/ 	.string	""
        /*0030*/ 	.string	"ptxas"
        /*0030*/ 	.string	"Cuda compilation tools, release 13.0, V13.0.88"
        /*0030*/ 	.string	"Build cuda_13.0.r13.0/compiler.36424714_0"
        /*0030*/ 	.string	"-arch sm_100 -m 64 "



//--------------------- .note.nv.cuinfo           --------------------------
	.section	.note.nv.cuinfo,"",@"SHT_NOTE"
	.sectionflags	@"SHF_NOTE_NV_CUINFO"
        /*0018*/ 	.short	0x0002
        /*001a*/ 	.short	0x0064
        /*001c*/ 	.short	0x0082
	.zero		2


//--------------------- .nv.info                  --------------------------
	.section	.nv.info,"",@"SHT_CUDA_INFO"
	.align	4


	//----- nvinfo : EIATTR_REGCOUNT
	.align		4
        /*0000*/ 	.byte	0x04, 0x2f
        /*0002*/ 	.short	(.L_1 - .L_0)
	.align		4
.L_0:
        /*0004*/ 	.word	index@(_Z13matmul_kernelIfEviiiPT_S1_S1_)
        /*0008*/ 	.word	0x00000020


	//----- nvinfo : EIATTR_FRAME_SIZE
	.align		4
.L_1:
        /*000c*/ 	.byte	0x04, 0x11
        /*000e*/ 	.short	(.L_3 - .L_2)
	.align		4
.L_2:
        /*0010*/ 	.word	index@(_Z13matmul_kernelIfEviiiPT_S1_S1_)
        /*0014*/ 	.word	0x00000000


	//----- nvinfo : EIATTR_MIN_STACK_SIZE
	.align		4
.L_3:
        /*0018*/ 	.byte	0x04, 0x12
        /*001a*/ 	.short	(.L_5 - .L_4)
	.align		4
.L_4:
        /*001c*/ 	.word	index@(_Z13matmul_kernelIfEviiiPT_S1_S1_)
        /*0020*/ 	.word	0x00000000
.L_5:


//--------------------- .nv.compat                --------------------------
	.section	.nv.compat,"",@"SHT_CUDA_COMPAT_INFO"
	.align	4
        /*0000*/ 	.byte	0x02, 0x09, 0x00, 0x00, 0x02, 0x02, 0x01, 0x00, 0x02, 0x05, 0x05, 0x00, 0x03, 0x07, 0x01, 0x01
        /*0010*/ 	.byte	0x02, 0x03, 0x00, 0x00, 0x02, 0x06, 0x01, 0x00, 0x04, 0x0b, 0x08, 0x00, 0x09, 0x00, 0x00, 0x00
        /*0020*/ 	.byte	0x00, 0x00, 0x00, 0x00


//--------------------- .nv.info._Z13matmul_kernelIfEviiiPT_S1_S1_ --------------------------
	.section	.nv.info._Z13matmul_kernelIfEviiiPT_S1_S1_,"",@"SHT_CUDA_INFO"
	.sectionflags	@""
	.align	4


	//----- nvinfo : EIATTR_CUDA_API_VERSION
	.align		4
        /*0000*/ 	.byte	0x04, 0x37
        /*0002*/ 	.short	(.L_7 - .L_6)
.L_6:
        /*0004*/ 	.word	0x00000082


	//----- nvinfo : EIATTR_KPARAM_INFO
	.align		4
.L_7:
        /*0008*/ 	.byte	0x04, 0x17
        /*000a*/ 	.short	(.L_9 - .L_8)
.L_8:
        /*000c*/ 	.word	0x00000000
        /*0010*/ 	.short	0x0005
        /*0012*/ 	.short	0x0020
        /*0014*/ 	.byte	0x00, 0xf5, 0x21, 0x00


	//----- nvinfo : EIATTR_KPARAM_INFO
	.align		4
.L_9:
        /*0018*/ 	.byte	0x04, 0x17
        /*001a*/ 	.short	(.L_11 - .L_10)
.L_10:
        /*001c*/ 	.word	0x00000000
        /*0020*/ 	.short	0x0004
        /*0022*/ 	.short	0x0018
        /*0024*/ 	.byte	0x00, 0xf5, 0x21, 0x00


	//----- nvinfo : EIATTR_KPARAM_INFO
	.align		4
.L_11:
        /*0028*/ 	.byte	0x04, 0x17
        /*002a*/ 	.short	(.L_13 - .L_12)
.L_12:
        /*002c*/ 	.word	0x00000000
        /*0030*/ 	.short	0x0003
        /*0032*/ 	.short	0x0010
        /*0034*/ 	.byte	0x00, 0xf5, 0x21, 0x00


	//----- nvinfo : EIATTR_KPARAM_INFO
	.align		4
.L_13:
        /*0038*/ 	.byte	0x04, 0x17
        /*003a*/ 	.short	(.L_15 - .L_14)
.L_14:
        /*003c*/ 	.word	0x00000000
        /*0040*/ 	.short	0x0002
        /*0042*/ 	.short	0x0008
        /*0044*/ 	.byte	0x00, 0xf0, 0x11, 0x00


	//----- nvinfo : EIATTR_KPARAM_INFO
	.align		4
.L_15:
        /*0048*/ 	.byte	0x04, 0x17
        /*004a*/ 	.short	(.L_17 - .L_16)
.L_16:
        /*004c*/ 	.word	0x00000000
        /*0050*/ 	.short	0x0001
        /*0052*/ 	.short	0x0004
        /*0054*/ 	.byte	0x00, 0xf0, 0x11, 0x00


	//----- nvinfo : EIATTR_KPARAM_INFO
	.align		4
.L_17:
        /*0058*/ 	.byte	0x04, 0x17
        /*005a*/ 	.short	(.L_19 - .L_18)
.L_18:
        /*005c*/ 	.word	0x00000000
        /*0060*/ 	.short	0x0000
        /*0062*/ 	.short	0x0000
        /*0064*/ 	.byte	0x00, 0xf0, 0x11, 0x00


	//----- nvinfo : EIATTR_SPARSE_MMA_MASK
	.align		4
.L_19:
        /*0068*/ 	.byte	0x03, 0x50
        /*006a*/ 	.short	0x0000


	//----- nvinfo : EIATTR_MAXREG_COUNT
	.align		4
        /*006c*/ 	.byte	0x03, 0x1b
        /*006e*/ 	.short	0x00ff


	//----- nvinfo : EIATTR_MERCURY_ISA_VERSION
	.align		4
        /*0070*/ 	.byte	0x03, 0x5f
        /*0072*/ 	.short	0x0101


	//----- nvinfo : EIATTR_VRC_CTA_INIT_COUNT
	.align		4
        /*0074*/ 	.byte	0x02, 0x4a
	.zero		1
	.zero		1


	//----- nvinfo : EIATTR_EXIT_INSTR_OFFSETS
	.align		4
        /*0078*/ 	.byte	0x04, 0x1c
        /*007a*/ 	.short	(.L_21 - .L_20)


	//   ....[0]....
.L_20:
        /*007c*/ 	.word	0x000000c0


	//   ....[1]....
        /*0080*/ 	.word	0x00000840


	//----- nvinfo : EIATTR_CBANK_PARAM_SIZE
	.align		4
.L_21:
        /*0084*/ 	.byte	0x03, 0x19
        /*0086*/ 	.short	0x0028


	//----- nvinfo : EIATTR_PARAM_CBANK
	.align		4
        /*0088*/ 	.byte	0x04, 0x0a
        /*008a*/ 	.short	(.L_23 - .L_22)
	.align		4
.L_22:
        /*008c*/ 	.word	index@(.nv.constant0._Z13matmul_kernelIfEviiiPT_S1_S1_)
        /*0090*/ 	.short	0x0380
        /*0092*/ 	.short	0x0028


	//----- nvinfo : EIATTR_SW_WAR
	.align		4
.L_23:
        /*0094*/ 	.byte	0x04, 0x36
        /*0096*/ 	.short	(.L_25 - .L_24)
.L_24:
        /*0098*/ 	.word	0x00000008
.L_25:


//--------------------- .nv.callgraph             --------------------------
	.section	.nv.callgraph,"",@"SHT_CUDA_CALLGRAPH"
	.align	4
	.sectionentsize	8
	.align		4
        /*0000*/ 	.word	0x00000000
	.align		4
        /*0004*/ 	.word	0xffffffff
	.align		4
        /*0008*/ 	.word	0x00000000
	.align		4
        /*000c*/ 	.word	0xfffffffe
	.align		4
        /*0010*/ 	.word	0x00000000
	.align		4
        /*0014*/ 	.word	0xfffffffd
	.align		4
        /*0018*/ 	.word	0x00000000
	.align		4
        /*001c*/ 	.word	0xfffffffc


//--------------------- .text._Z13matmul_kernelIfEviiiPT_S1_S1_ --------------------------
	.section	.text._Z13matmul_kernelIfEviiiPT_S1_S1_,"ax",@progbits
	.align	128
        .global         _Z13matmul_kernelIfEviiiPT_S1_S1_
        .type           _Z13matmul_kernelIfEviiiPT_S1_S1_,@function
        .size           _Z13matmul_kernelIfEviiiPT_S1_S1_,(.L_x_5 - _Z13matmul_kernelIfEviiiPT_S1_S1_)
        .other          _Z13matmul_kernelIfEviiiPT_S1_S1_,@"STO_CUDA_ENTRY STV_DEFAULT"
_Z13matmul_kernelIfEviiiPT_S1_S1_:
.text._Z13matmul_kernelIfEviiiPT_S1_S1_:
[----:B------:R-:W-:Y:S01]  /*0000*/  LDC R1, c[0x0][0x37c] ;  /* 0x0000df00ff017b82 */ /* 0x000fe20000000800 */
[----:B------:R-:W0:Y:S07]  /*0010*/  S2R R5, SR_TID.Y ;  /* 0x0000000000057919 */ /* 0x000e2e0000002200 */
[----:B------:R-:W0:Y:S01]  /*0020*/  S2UR UR4, SR_CTAID.Y ;  /* 0x00000000000479c3 */ /* 0x000e220000002600 */
[----:B------:R-:W1:Y:S07]  /*0030*/  S2R R7, SR_TID.X ;  /* 0x0000000000077919 */ /* 0x000e6e0000002100 */
[----:B------:R-:W0:Y:S08]  /*0040*/  LDC R16, c[0x0][0x364] ;  /* 0x0000d900ff107b82 */ /* 0x000e300000000800 */
[----:B------:R-:W1:Y:S08]  /*0050*/  S2UR UR5, SR_CTAID.X ;  /* 0x00000000000579c3 */ /* 0x000e700000002500 */
[----:B------:R-:W1:Y:S08]  /*0060*/  LDC R0, c[0x0][0x360] ;  /* 0x0000d800ff007b82 */ /* 0x000e700000000800 */
[----:B------:R-:W2:Y:S01]  /*0070*/  LDC.64 R2, c[0x0][0x380] ;  /* 0x0000e000ff027b82 */ /* 0x000ea20000000a00 */
[----:B0-----:R-:W-:-:S02]  /*0080*/  IMAD R16, R16, UR4, R5 ;  /* 0x0000000410107c24 */ /* 0x001fc4000f8e0205 */
[----:B-1----:R-:W-:-:S03]  /*0090*/  IMAD R0, R0, UR5, R7 ;  /* 0x0000000500007c24 */ /* 0x002fc6000f8e0207 */
[----:B--2---:R-:W-:-:S04]  /*00a0*/  ISETP.GE.AND P0, PT, R16, R3, PT ;  /* 0x000000031000720c */ /* 0x004fc80003f06270 */
[----:B------:R-:W-:-:S13]  /*00b0*/  ISETP.GE.OR P0, PT, R0, R2, P0 ;  /* 0x000000020000720c */ /* 0x000fda0000706670 */
[----:B------:R-:W-:Y:S05]  /*00c0*/  @P0 EXIT ;  /* 0x000000000000094d */ /* 0x000fea0003800000 */
[----:B------:R-:W0:Y:S01]  /*00d0*/  LDC R17, c[0x0][0x388] ;  /* 0x0000e200ff117b82 */ /* 0x000e220000000800 */
[----:B------:R-:W1:Y:S01]  /*00e0*/  LDCU.64 UR6, c[0x0][0x358] ;  /* 0x00006b00ff0677ac */ /* 0x000e620008000a00 */
[----:B------:R-:W-:Y:S01]  /*00f0*/  HFMA2 R26, -RZ, RZ, 0, 0 ;  /* 0x00000000ff1a7431 */ /* 0x000fe200000001ff */
[----:B0-----:R-:W-:-:S13]  /*0100*/  ISETP.GE.AND P0, PT, R17, 0x1, PT ;  /* 0x000000011100780c */ /* 0x001fda0003f06270 */
[----:B-1----:R-:W-:Y:S05]  /*0110*/  @!P0 BRA `(.L_x_0) ;  /* 0x0000000400b88947 */ /* 0x002fea0003800000 */
[C---:B------:R-:W-:Y:S01]  /*0120*/  ISETP.GE.U32.AND P1, PT, R17.reuse, 0x8, PT ;  /* 0x000000081100780c */ /* 0x040fe20003f26070 */
[----:B------:R-:W-:Y:S01]  /*0130*/  IMAD R18, R0, R17, RZ ;  /* 0x0000001100127224 */ /* 0x000fe200078e02ff */
[----:B------:R-:W-:Y:S02]  /*0140*/  LOP3.LUT R25, R17, 0x7, RZ, 0xc0, !PT ;  /* 0x0000000711197812 */ /* 0x000fe400078ec0ff */
[----:B------:R-:W-:Y:S02]  /*0150*/  MOV R26, RZ ;  /* 0x000000ff001a7202 */ /* 0x000fe40000000f00 */
[----:B------:R-:W-:Y:S02]  /*0160*/  ISETP.NE.AND P0, PT, R25, RZ, PT ;  /* 0x000000ff1900720c */ /* 0x000fe40003f05270 */
[----:B------:R-:W-:-:S05]  /*0170*/  MOV R19, RZ ;  /* 0x000000ff00137202 */ /* 0x000fca0000000f00 */
[----:B------:R-:W-:Y:S06]  /*0180*/  @!P1 BRA `(.L_x_1) ;  /* 0x0000000000c49947 */ /* 0x000fec0003800000 */
[----:B------:R-:W0:Y:S01]  /*0190*/  LDCU.64 UR4, c[0x0][0x390] ;  /* 0x00007200ff0477ac */ /* 0x000e220008000a00 */
[----:B------:R-:W-:Y:S02]  /*01a0*/  LOP3.LUT R19, R17, 0x7ffffff8, RZ, 0xc0, !PT ;  /* 0x7ffffff811137812 */ /* 0x000fe400078ec0ff */
[----:B------:R-:W-:Y:S02]  /*01b0*/  MOV R26, RZ ;  /* 0x000000ff001a7202 */ /* 0x000fe40000000f00 */
[----:B------:R-:W-:Y:S02]  /*01c0*/  MOV R2, R18 ;  /* 0x0000001200027202 */ /* 0x000fe40000000f00 */
[----:B------:R-:W-:Y:S02]  /*01d0*/  MOV R22, R16 ;  /* 0x0000001000167202 */ /* 0x000fe40000000f00 */
[----:B------:R-:W-:Y:S01]  /*01e0*/  IADD3 R20, PT, PT, -R19, RZ, RZ ;  /* 0x000000ff13147210 */ /* 0x000fe20007ffe1ff */
[----:B0-----:R-:W-:-:S04]  /*01f0*/  UIADD3 UR4, UP0, UPT, UR4, 0x10, URZ ;  /* 0x0000001004047890 */ /* 0x001fc8000ff1e0ff */
[----:B------:R-:W-:-:S12]  /*0200*/  UIADD3.X UR5, UPT, UPT, URZ, UR5, URZ, UP0, !UPT ;  /* 0x00000005ff057290 */ /* 0x000fd800087fe4ff */
.L_x_2:
[----:B------:R-:W0:Y:S01]  /*0210*/  LDC.64 R14, c[0x0][0x398] ;  /* 0x0000e600ff0e7b82 */ /* 0x000e220000000a00 */
[----:B------:R-:W-:Y:S02]  /*0220*/  MOV R4, UR4 ;  /* 0x0000000400047c02 */ /* 0x000fe40008000f00 */
[----:B------:R-:W-:-:S03]  /*0230*/  MOV R5, UR5 ;  /* 0x0000000500057c02 */ /* 0x000fc60008000f00 */
[----:B------:R-:W-:-:S05]  /*0240*/  IMAD.WIDE R4, R2, 0x4, R4 ;  /* 0x0000000402047825 */ /* 0x000fca00078e0204 */
[----:B------:R-:W2:Y:S04]  /*0250*/  LDG.E R21, desc[UR6][R4.64+-0x10] ;  /* 0xfffff00604157981 */ /* 0x000ea8000c1e1900 */
[----:B------:R-:W3:Y:S04]  /*0260*/  LDG.E R23, desc[UR6][R4.64+-0xc] ;  /* 0xfffff40604177981 */ /* 0x000ee8000c1e1900 */
[----:B------:R-:W4:Y:S01]  /*0270*/  LDG.E R29, desc[UR6][R4.64+-0x8] ;  /* 0xfffff806041d7981 */ /* 0x000f22000c1e1900 */
[----:B0-----:R-:W-:-:S05]  /*0280*/  IMAD.WIDE R14, R22, 0x4, R14 ;  /* 0x00000004160e7825 */ /* 0x001fca00078e020e */
[----:B------:R0:W2:Y:S01]  /*0290*/  LDG.E R24, desc[UR6][R14.64] ;  /* 0x000000060e187981 */ /* 0x0000a2000c1e1900 */
[----:B------:R-:W-:-:S04]  /*02a0*/  IMAD.WIDE R12, R3, 0x4, R14 ;  /* 0x00000004030c7825 */ /* 0x000fc800078e020e */
[C---:B------:R-:W-:Y:S02]  /*02b0*/  IMAD.WIDE R6, R3.reuse, 0x4, R12 ;  /* 0x0000000403067825 */ /* 0x040fe400078e020c */
[----:B------:R-:W3:Y:S02]  /*02c0*/  LDG.E R12, desc[UR6][R12.64] ;  /* 0x000000060c0c7981 */ /* 0x000ee4000c1e1900 */
[C---:B------:R-:W-:Y:S02]  /*02d0*/  IMAD.WIDE R8, R3.reuse, 0x4, R6 ;  /* 0x0000000403087825 */ /* 0x040fe400078e0206 */
[----:B------:R1:W4:Y:S02]  /*02e0*/  LDG.E R28, desc[UR6][R6.64] ;  /* 0x00000006061c7981 */ /* 0x000324000c1e1900 */
[C---:B------:R-:W-:Y:S02]  /*02f0*/  IMAD.WIDE R10, R3.reuse, 0x4, R8 ;  /* 0x00000004030a7825 */ /* 0x040fe400078e0208 */
[----:B------:R-:W5:Y:S02]  /*0300*/  LDG.E R8, desc[UR6][R8.64] ;  /* 0x0000000608087981 */ /* 0x000f64000c1e1900 */
[----:B0-----:R-:W-:-:S05]  /*0310*/  IMAD.WIDE R14, R3, 0x4, R10 ;  /* 0x00000004030e7825 */ /* 0x001fca00078e020a */
[----:B------:R-:W5:Y:S04]  /*0320*/  LDG.E R13, desc[UR6][R14.64] ;  /* 0x000000060e0d7981 */ /* 0x000f68000c1e1900 */
[----:B------:R-:W5:Y:S04]  /*0330*/  LDG.E R9, desc[UR6][R10.64] ;  /* 0x000000060a097981 */ /* 0x000f68000c1e1900 */
[----:B------:R-:W5:Y:S04]  /*0340*/  LDG.E R11, desc[UR6][R4.64+-0x4] ;  /* 0xfffffc06040b7981 */ /* 0x000f68000c1e1900 */
[----:B------:R-:W5:Y:S01]  /*0350*/  LDG.E R10, desc[UR6][R4.64+0x8] ;  /* 0x00000806040a7981 */ /* 0x000f62000c1e1900 */
[----:B--2---:R-:W-:Y:S01]  /*0360*/  FFMA R24, R21, R24, R26 ;  /* 0x0000001815187223 */ /* 0x004fe2000000001a */
[----:B------:R-:W-:-:S02]  /*0370*/  IMAD.WIDE R26, R3, 0x4, R14 ;  /* 0x00000004031a7825 */ /* 0x000fc400078e020e */
[----:B------:R-:W2:Y:S04]  /*0380*/  LDG.E R21, desc[UR6][R4.64] ;  /* 0x0000000604157981 */ /* 0x000ea8000c1e1900 */
[----:B------:R-:W2:Y:S01]  /*0390*/  LDG.E R14, desc[UR6][R4.64+0x4] ;  /* 0x00000406040e7981 */ /* 0x000ea2000c1e1900 */
[----:B-1----:R-:W-:-:S03]  /*03a0*/  IMAD.WIDE R6, R3, 0x4, R26 ;  /* 0x0000000403067825 */ /* 0x002fc600078e021a */
[----:B------:R-:W2:Y:S04]  /*03b0*/  LDG.E R15, desc[UR6][R4.64+0xc] ;  /* 0x00000c06040f7981 */ /* 0x000ea8000c1e1900 */
[----:B------:R-:W2:Y:S04]  /*03c0*/  LDG.E R6, desc[UR6][R6.64] ;  /* 0x0000000606067981 */ /* 0x000ea8000c1e1900 */
[----:B------:R-:W2:Y:S01]  /*03d0*/  LDG.E R5, desc[UR6][R26.64] ;  /* 0x000000061a057981 */ /* 0x000ea2000c1e1900 */
[----:B---3--:R-:W-:Y:S01]  /*03e0*/  FFMA R12, R23, R12, R24 ;  /* 0x0000000c170c7223 */ /* 0x008fe20000000018 */
[----:B------:R-:W-:-:S03]  /*03f0*/  IADD3 R20, PT, PT, R20, 0x8, RZ ;  /* 0x0000000814147810 */ /* 0x000fc60007ffe0ff */
[----:B----4-:R-:W-:Y:S01]  /*0400*/  FFMA R12, R29, R28, R12 ;  /* 0x0000001c1d0c7223 */ /* 0x010fe2000000000c */
[----:B------:R-:W-:Y:S02]  /*0410*/  ISETP.NE.AND P1, PT, R20, RZ, PT ;  /* 0x000000ff1400720c */ /* 0x000fe40003f25270 */
[----:B------:R-:W-:Y:S01]  /*0420*/  LEA R22, R3, R22, 0x3 ;  /* 0x0000001603167211 */ /* 0x000fe200078e18ff */
[----:B-----5:R-:W-:Y:S01]  /*0430*/  FFMA R8, R11, R8, R12 ;  /* 0x000000080b087223 */ /* 0x020fe2000000000c */
[----:B------:R-:W-:-:S03]  /*0440*/  IADD3 R2, PT, PT, R2, 0x8, RZ ;  /* 0x0000000802027810 */ /* 0x000fc60007ffe0ff */
[----:B--2---:R-:W-:-:S04]  /*0450*/  FFMA R9, R21, R9, R8 ;  /* 0x0000000915097223 */ /* 0x004fc80000000008 */
[----:B------:R-:W-:-:S04]  /*0460*/  FFMA R9, R14, R13, R9 ;  /* 0x0000000d0e097223 */ /* 0x000fc80000000009 */
[----:B------:R-:W-:-:S04]  /*0470*/  FFMA R10, R10, R5, R9 ;  /* 0x000000050a0a7223 */ /* 0x000fc80000000009 */
[----:B------:R-:W-:Y:S01]  /*0480*/  FFMA R26, R15, R6, R10 ;  /* 0x000000060f1a7223 */ /* 0x000fe2000000000a */
[----:B------:R-:W-:Y:S06]  /*0490*/  @P1 BRA `(.L_x_2) ;  /* 0xfffffffc005c1947 */ /* 0x000fec000383ffff */
.L_x_1:
[----:B------:R-:W-:Y:S05]  /*04a0*/  @!P0 BRA `(.L_x_0) ;  /* 0x0000000000d48947 */ /* 0x000fea0003800000 */
[----:B------:R-:W-:Y:S02]  /*04b0*/  ISETP.GE.U32.AND P0, PT, R25, 0x4, PT ;  /* 0x000000041900780c */ /* 0x000fe40003f06070 */
[----:B------:R-:W-:-:S04]  /*04c0*/  LOP3.LUT R2, R17, 0x3, RZ, 0xc0, !PT ;  /* 0x0000000311027812 */ /* 0x000fc800078ec0ff */
[----:B------:R-:W-:-:S07]  /*04d0*/  ISETP.NE.AND P1, PT, R2, RZ, PT ;  /* 0x000000ff0200720c */ /* 0x000fce0003f25270 */
[----:B------:R-:W-:Y:S06]  /*04e0*/  @!P0 BRA `(.L_x_3) ;  /* 0x0000000000588947 */ /* 0x000fec0003800000 */
[----:B------:R-:W0:Y:S01]  /*04f0*/  LDC.64 R10, c[0x0][0x398] ;  /* 0x0000e600ff0a7b82 */ /* 0x000e220000000a00 */
[----:B------:R-:W-:Y:S01]  /*0500*/  IMAD R9, R19, R3, R16 ;  /* 0x0000000313097224 */ /* 0x000fe200078e0210 */
[----:B------:R-:W-:-:S06]  /*0510*/  IADD3 R7, PT, PT, R18, R19, RZ ;  /* 0x0000001312077210 */ /* 0x000fcc0007ffe0ff */
[----:B------:R-:W1:Y:S01]  /*0520*/  LDC.64 R4, c[0x0][0x390] ;  /* 0x0000e400ff047b82 */ /* 0x000e620000000a00 */
[----:B0-----:R-:W-:-:S04]  /*0530*/  IMAD.WIDE R10, R9, 0x4, R10 ;  /* 0x00000004090a7825 */ /* 0x001fc800078e020a */
[----:B------:R-:W-:Y:S02]  /*0540*/  IMAD.WIDE R12, R3, 0x4, R10 ;  /* 0x00000004030c7825 */ /* 0x000fe400078e020a */
[----:B------:R-:W2:Y:S02]  /*0550*/  LDG.E R10, desc[UR6][R10.64] ;  /* 0x000000060a0a7981 */ /* 0x000ea4000c1e1900 */
[----:B-1----:R-:W-:-:S04]  /*0560*/  IMAD.WIDE R4, R7, 0x4, R4 ;  /* 0x0000000407047825 */ /* 0x002fc800078e0204 */
[C---:B------:R-:W-:Y:S01]  /*0570*/  IMAD.WIDE R6, R3.reuse, 0x4, R12 ;  /* 0x0000000403067825 */ /* 0x040fe200078e020c */
[----:B------:R-:W2:Y:S04]  /*0580*/  LDG.E R15, desc[UR6][R4.64] ;  /* 0x00000006040f7981 */ /* 0x000ea8000c1e1900 */
[----:B------:R-:W3:Y:S01]  /*0590*/  LDG.E R12, desc[UR6][R12.64] ;  /* 0x000000060c0c7981 */ /* 0x000ee2000c1e1900 */
[----:B------:R-:W-:-:S03]  /*05a0*/  IMAD.WIDE R8, R3, 0x4, R6 ;  /* 0x0000000403087825 */ /* 0x000fc600078e0206 */
[----:B------:R-:W3:Y:S04]  /*05b0*/  LDG.E R14, desc[UR6][R4.64+0x4] ;  /* 0x00000406040e7981 */ /* 0x000ee8000c1e1900 */
[----:B------:R-:W4:Y:S04]  /*05c0*/  LDG.E R20, desc[UR6][R6.64] ;  /* 0x0000000606147981 */ /* 0x000f28000c1e1900 */
[----:B------:R-:W4:Y:S04]  /*05d0*/  LDG.E R21, desc[UR6][R4.64+0x8] ;  /* 0x0000080604157981 */ /* 0x000f28000c1e1900 */
[----:B------:R-:W5:Y:S04]  /*05e0*/  LDG.E R23, desc[UR6][R4.64+0xc] ;  /* 0x00000c0604177981 */ /* 0x000f68000c1e1900 */
[----:B------:R-:W5:Y:S01]  /*05f0*/  LDG.E R8, desc[UR6][R8.64] ;  /* 0x0000000608087981 */ /* 0x000f62000c1e1900 */
[----:B------:R-:W-:Y:S01]  /*0600*/  IADD3 R19, PT, PT, R19, 0x4, RZ ;  /* 0x0000000413137810 */ /* 0x000fe20007ffe0ff */
[----:B--2---:R-:W-:-:S04]  /*0610*/  FFMA R15, R15, R10, R26 ;  /* 0x0000000a0f0f7223 */ /* 0x004fc8000000001a */
[----:B---3--:R-:W-:-:S04]  /*0620*/  FFMA R14, R14, R12, R15 ;  /* 0x0000000c0e0e7223 */ /* 0x008fc8000000000f */
[----:B----4-:R-:W-:-:S04]  /*0630*/  FFMA R14, R21, R20, R14 ;  /* 0x00000014150e7223 */ /* 0x010fc8000000000e */
[----:B-----5:R-:W-:-:S07]  /*0640*/  FFMA R26, R23, R8, R14 ;  /* 0x00000008171a7223 */ /* 0x020fce000000000e */
.L_x_3:
[----:B------:R-:W-:Y:S05]  /*0650*/  @!P1 BRA `(.L_x_0) ;  /* 0x0000000000689947 */ /* 0x000fea0003800000 */
[----:B------:R-:W0:Y:S01]  /*0660*/  LDC.64 R10, c[0x0][0x398] ;  /* 0x0000e600ff0a7b82 */ /* 0x000e220000000a00 */
[----:B------:R-:W-:Y:S02]  /*0670*/  ISETP.NE.AND P0, PT, R2, 0x1, PT ;  /* 0x000000010200780c */ /* 0x000fe40003f05270 */
[----:B------:R-:W-:-:S04]  /*0680*/  LOP3.LUT R17, R17, 0x1, RZ, 0xc0, !PT ;  /* 0x0000000111117812 */ /* 0x000fc800078ec0ff */
[----:B------:R-:W-:Y:S01]  /*0690*/  ISETP.NE.U32.AND P1, PT, R17, 0x1, PT ;  /* 0x000000011100780c */ /* 0x000fe20003f25070 */
[----:B------:R-:W1:Y:S06]  /*06a0*/  LDC.64 R8, c[0x0][0x390] ;  /* 0x0000e400ff087b82 */ /* 0x000e6c0000000a00 */
[C---:B------:R-:W-:Y:S01]  /*06b0*/  @P0 IMAD R15, R19.reuse, R3, R16 ;  /* 0x00000003130f0224 */ /* 0x040fe200078e0210 */
[----:B------:R-:W-:Y:S01]  /*06c0*/  @P0 IADD3 R13, PT, PT, R18, R19, RZ ;  /* 0x00000013120d0210 */ /* 0x000fe20007ffe0ff */
[----:B------:R-:W2:Y:S01]  /*06d0*/  LDC.64 R6, c[0x0][0x390] ;  /* 0x0000e400ff067b82 */ /* 0x000ea20000000a00 */
[----:B------:R-:W-:-:S07]  /*06e0*/  @P0 IADD3 R19, PT, PT, R19, 0x2, RZ ;  /* 0x0000000213130810 */ /* 0x000fce0007ffe0ff */
[----:B------:R-:W3:Y:S01]  /*06f0*/  LDC.64 R4, c[0x0][0x398] ;  /* 0x0000e600ff047b82 */ /* 0x000ee20000000a00 */
[----:B0-----:R-:W-:Y:S01]  /*0700*/  @P0 IMAD.WIDE R10, R15, 0x4, R10 ;  /* 0x000000040f0a0825 */ /* 0x001fe200078e020a */
[----:B------:R-:W-:-:S03]  /*0710*/  @!P1 IADD3 R15, PT, PT, R18, R19, RZ ;  /* 0x00000013120f9210 */ /* 0x000fc60007ffe0ff */
[----:B------:R-:W-:Y:S01]  /*0720*/  @!P1 IMAD R19, R19, R3, R16 ;  /* 0x0000000313139224 */ /* 0x000fe200078e0210 */
[----:B------:R-:W4:Y:S01]  /*0730*/  @P0 LDG.E R2, desc[UR6][R10.64] ;  /* 0x000000060a020981 */ /* 0x000f22000c1e1900 */
[----:B-1----:R-:W-:-:S04]  /*0740*/  @P0 IMAD.WIDE R8, R13, 0x4, R8 ;  /* 0x000000040d080825 */ /* 0x002fc800078e0208 */
[----:B------:R-:W-:Y:S01]  /*0750*/  @P0 IMAD.WIDE R12, R3, 0x4, R10 ;  /* 0x00000004030c0825 */ /* 0x000fe200078e020a */
[----:B------:R-:W4:Y:S03]  /*0760*/  @P0 LDG.E R17, desc[UR6][R8.64] ;  /* 0x0000000608110981 */ /* 0x000f26000c1e1900 */
[----:B--2---:R-:W-:Y:S01]  /*0770*/  @!P1 IMAD.WIDE R6, R15, 0x4, R6 ;  /* 0x000000040f069825 */ /* 0x004fe200078e0206 */
[----:B------:R-:W2:Y:S04]  /*0780*/  @P0 LDG.E R21, desc[UR6][R8.64+0x4] ;  /* 0x0000040608150981 */ /* 0x000ea8000c1e1900 */
[----:B------:R-:W2:Y:S01]  /*0790*/  @P0 LDG.E R12, desc[UR6][R12.64] ;  /* 0x000000060c0c0981 */ /* 0x000ea2000c1e1900 */
[----:B---3--:R-:W-:-:S03]  /*07a0*/  @!P1 IMAD.WIDE R4, R19, 0x4, R4 ;  /* 0x0000000413049825 */ /* 0x008fc600078e0204 */
[----:B------:R-:W3:Y:S04]  /*07b0*/  @!P1 LDG.E R7, desc[UR6][R6.64] ;  /* 0x0000000606079981 */ /* 0x000ee8000c1e1900 */
[----:B------:R-:W3:Y:S01]  /*07c0*/  @!P1 LDG.E R4, desc[UR6][R4.64] ;  /* 0x0000000604049981 */ /* 0x000ee2000c1e1900 */
[----:B----4-:R-:W-:-:S04]  /*07d0*/  @P0 FFMA R2, R17, R2, R26 ;  /* 0x0000000211020223 */ /* 0x010fc8000000001a */
[----:B--2---:R-:W-:-:S04]  /*07e0*/  @P0 FFMA R26, R21, R12, R2 ;  /* 0x0000000c151a0223 */ /* 0x004fc80000000002 */
[----:B---3--:R-:W-:-:S07]  /*07f0*/  @!P1 FFMA R26, R7, R4, R26 ;  /* 0x00000004071a9223 */ /* 0x008fce000000001a */
.L_x_0:
[----:B------:R-:W0:Y:S01]  /*0800*/  LDC.64 R4, c[0x0][0x3a0] ;  /* 0x0000e800ff047b82 */ /* 0x000e220000000a00 */
[----:B------:R-:W-:-:S04]  /*0810*/  IMAD R3, R0, R3, R16 ;  /* 0x0000000300037224 */ /* 0x000fc800078e0210 */
[----:B0-----:R-:W-:-:S05]  /*0820*/  IMAD.WIDE R2, R3, 0x4, R4 ;  /* 0x0000000403027825 */ /* 0x001fca00078e0204 */
[----:B------:R-:W-:Y:S01]  /*0830*/  STG.E desc[UR6][R2.64], R26 ;  /* 0x0000001a02007986 */ /* 0x000fe2000c101906 */
[----:B------:R-:W-:Y:S05]  /*0840*/  EXIT ;  /* 0x000000000000794d */ /* 0x000fea0003800000 */
.L_x_4:
[----:B------:R-:W-:-:S00]  /*0850*/  BRA `(.L_x_4) ;  /* 0xfffffffc00fc7947 */ /* 0x000fc0000383ffff */
[----:B------:R-:W-:-:S00]  /*0860*/  NOP ;  /* 0x0000000000007918 */ /* 0x000fc00000000000 */
        /* <DEDUP_REMOVED lines=9> */
.L_x_5:


//--------------------- .nv.shared.reserved.0     --------------------------
	.section	.nv.shared.reserved.0,"aw",@nobits
	.weak		__nv_reservedSMEM_offset_0_alias
	.size		__nv_reservedSMEM_offset_0_alias, 0, 64
	.other		__nv_reservedSMEM_offset_0_alias,@"STO_CUDA_RESERVED_SHARED STV_DEFAULT"
__nv_reservedSMEM_offset_0_alias:
	.zero		0
	.zero		64


//--------------------- .nv.constant0._Z13matmul_kernelIfEviiiPT_S1_S1_ --------------------------
	.section	.nv.constant0._Z13matmul_kernelIfEviiiPT_S1_S1_,"a",@progbits
	.sectionflags	@""
	.align	4
.nv.constant0._Z13matmul_kernelIfEviiiPT_S1_S1_:
	.zero		936


//--------------------- SYMBOLS --------------------------

	.type		.nv.reservedSmem.offset0,@object
	.size		.nv.reservedSmem.offset0,0x4
